//
// Generated by NVIDIA NVVM Compiler
//
// Compiler Build ID: CL-36424714
// Cuda compilation tools, release 13.0, V13.0.88
// Based on NVVM 20.0.0
//

.version 9.0
.target sm_100
.address_size 64

	// .globl	_Z9runConwayPiS_ii
// _ZZ9runConwayPiS_iiE5sgrid has been demoted
// _ZZ9runConwayPiS_iiE9y_min_off has been demoted
// _ZZ9runConwayPiS_iiE9y_max_off has been demoted
// _ZZ9runConwayPiS_iiE9x_min_off has been demoted
// _ZZ9runConwayPiS_iiE9x_max_off has been demoted

.visible .entry _Z9runConwayPiS_ii(
	.param .u64 .ptr .align 1 _Z9runConwayPiS_ii_param_0,
	.param .u64 .ptr .align 1 _Z9runConwayPiS_ii_param_1,
	.param .u32 _Z9runConwayPiS_ii_param_2,
	.param .u32 _Z9runConwayPiS_ii_param_3
)
{
	.reg .pred 	%p<18>;
	.reg .b32 	%r<77>;
	.reg .b64 	%rd<32>;
	// demoted variable
	.shared .align 4 .b8 _ZZ9runConwayPiS_iiE5sgrid[1296];
	// demoted variable
	.shared .align 4 .u32 _ZZ9runConwayPiS_iiE9y_min_off;
	// demoted variable
	.shared .align 4 .u32 _ZZ9runConwayPiS_iiE9y_max_off;
	// demoted variable
	.shared .align 4 .u32 _ZZ9runConwayPiS_iiE9x_min_off;
	// demoted variable
	.shared .align 4 .u32 _ZZ9runConwayPiS_iiE9x_max_off;
	ld.param.u64 	%rd3, [_Z9runConwayPiS_ii_param_0];
	ld.param.u64 	%rd4, [_Z9runConwayPiS_ii_param_1];
	ld.param.u32 	%r11, [_Z9runConwayPiS_ii_param_2];
	ld.param.u32 	%r13, [_Z9runConwayPiS_ii_param_3];
	cvta.to.global.u64 	%rd1, %rd4;
	cvta.to.global.u64 	%rd2, %rd3;
	mov.u32 	%r14, %ctaid.x;
	mov.u32 	%r15, %ntid.x;
	mov.u32 	%r1, %tid.x;
	mad.lo.s32 	%r2, %r14, %r15, %r1;
	mov.u32 	%r16, %ctaid.y;
	mov.u32 	%r17, %ntid.y;
	mov.u32 	%r3, %tid.y;
	mad.lo.s32 	%r18, %r16, %r17, %r3;
	mul.lo.s32 	%r5, %r11, %r18;
	add.s32 	%r6, %r5, %r2;
	setp.lt.s32 	%p2, %r2, %r11;
	setp.lt.s32 	%p3, %r18, %r13;
	and.pred  	%p1, %p2, %p3;
	mad.lo.s32 	%r19, %r3, 18, %r1;
	shl.b32 	%r20, %r19, 2;
	mov.u32 	%r21, _ZZ9runConwayPiS_iiE5sgrid;
	add.s32 	%r7, %r21, %r20;
	not.pred 	%p4, %p1;
	@%p4 bra 	$L__BB0_2;
	mul.wide.s32 	%rd5, %r6, 4;
	add.s64 	%rd6, %rd2, %rd5;
	ld.global.u32 	%r22, [%rd6];
	st.shared.u32 	[%r7+76], %r22;
$L__BB0_2:
	bar.sync 	0;
	setp.ne.s32 	%p5, %r3, 0;
	shl.b32 	%r23, %r1, 2;
	add.s32 	%r8, %r21, %r23;
	@%p5 bra 	$L__BB0_4;
	setp.eq.s32 	%p6, %r18, 0;
	selp.b32 	%r25, %r13, %r18, %p6;
	add.s32 	%r26, %r25, -1;
	st.shared.u32 	[_ZZ9runConwayPiS_iiE9y_min_off], %r26;
	mad.lo.s32 	%r27, %r26, %r11, %r2;
	mul.wide.s32 	%rd7, %r27, 4;
	add.s64 	%rd8, %rd2, %rd7;
	ld.global.u32 	%r28, [%rd8];
	st.shared.u32 	[%r8+4], %r28;
$L__BB0_4:
	bar.sync 	0;
	setp.ne.s32 	%p7, %r3, 15;
	@%p7 bra 	$L__BB0_6;
	add.s32 	%r29, %r13, -1;
	setp.lt.s32 	%p8, %r18, %r29;
	add.s32 	%r30, %r18, 1;
	selp.b32 	%r31, %r30, 0, %p8;
	st.shared.u32 	[_ZZ9runConwayPiS_iiE9y_max_off], %r31;
	mad.lo.s32 	%r32, %r31, %r11, %r2;
	mul.wide.s32 	%rd9, %r32, 4;
	add.s64 	%rd10, %rd2, %rd9;
	ld.global.u32 	%r33, [%rd10];
	st.shared.u32 	[%r8+1228], %r33;
$L__BB0_6:
	bar.sync 	0;
	setp.ne.s32 	%p9, %r1, 0;
	mad.lo.s32 	%r9, %r3, 72, %r21;
	@%p9 bra 	$L__BB0_8;
	setp.gt.s32 	%p10, %r2, 0;
	selp.b32 	%r35, %r2, %r11, %p10;
	add.s32 	%r36, %r35, -1;
	st.shared.u32 	[_ZZ9runConwayPiS_iiE9x_min_off], %r36;
	cvt.s64.s32 	%rd11, %r5;
	cvt.s64.s32 	%rd12, %r35;
	add.s64 	%rd13, %rd12, %rd11;
	shl.b64 	%rd14, %rd13, 2;
	add.s64 	%rd15, %rd2, %rd14;
	ld.global.u32 	%r37, [%rd15+-4];
	st.shared.u32 	[%r9+72], %r37;
$L__BB0_8:
	bar.sync 	0;
	setp.ne.s32 	%p11, %r1, 15;
	@%p11 bra 	$L__BB0_10;
	add.s32 	%r38, %r11, -1;
	setp.lt.s32 	%p12, %r2, %r38;
	add.s32 	%r39, %r2, 1;
	selp.b32 	%r40, %r39, 0, %p12;
	st.shared.u32 	[_ZZ9runConwayPiS_iiE9x_max_off], %r40;
	add.s32 	%r41, %r40, %r5;
	mul.wide.s32 	%rd16, %r41, 4;
	add.s64 	%rd17, %rd2, %rd16;
	ld.global.u32 	%r42, [%rd17];
	st.shared.u32 	[%r9+140], %r42;
$L__BB0_10:
	bar.sync 	0;
	or.b32  	%r43, %r1, %r3;
	setp.ne.s32 	%p13, %r43, 0;
	@%p13 bra 	$L__BB0_12;
	ld.shared.u32 	%r44, [_ZZ9runConwayPiS_iiE9x_min_off];
	ld.shared.u32 	%r45, [_ZZ9runConwayPiS_iiE9y_min_off];
	mul.lo.s32 	%r46, %r45, %r11;
	add.s32 	%r47, %r46, %r44;
	mul.wide.s32 	%rd18, %r47, 4;
	add.s64 	%rd19, %rd2, %rd18;
	ld.global.u32 	%r48, [%rd19];
	st.shared.u32 	[_ZZ9runConwayPiS_iiE5sgrid], %r48;
	ld.shared.u32 	%r49, [_ZZ9runConwayPiS_iiE9x_max_off];
	add.s32 	%r50, %r46, %r49;
	mul.wide.s32 	%rd20, %r50, 4;
	add.s64 	%rd21, %rd2, %rd20;
	ld.global.u32 	%r51, [%rd21];
	st.shared.u32 	[_ZZ9runConwayPiS_iiE5sgrid+68], %r51;
	ld.shared.u32 	%r52, [_ZZ9runConwayPiS_iiE9y_max_off];
	mul.lo.s32 	%r53, %r52, %r11;
	add.s32 	%r54, %r53, %r44;
	mul.wide.s32 	%rd22, %r54, 4;
	add.s64 	%rd23, %rd2, %rd22;
	ld.global.u32 	%r55, [%rd23];
	st.shared.u32 	[_ZZ9runConwayPiS_iiE5sgrid+1224], %r55;
	add.s32 	%r56, %r53, %r49;
	mul.wide.s32 	%rd24, %r56, 4;
	add.s64 	%rd25, %rd2, %rd24;
	ld.global.u32 	%r57, [%rd25];
	st.shared.u32 	[_ZZ9runConwayPiS_iiE5sgrid+1292], %r57;
$L__BB0_12:
	bar.sync 	0;
	@%p4 bra 	$L__BB0_20;
	ld.shared.u32 	%r58, [%r7+76];
	ld.shared.u32 	%r59, [%r7];
	ld.shared.u32 	%r60, [%r7+72];
	add.s32 	%r61, %r60, %r59;
	ld.shared.u32 	%r62, [%r7+144];
	add.s32 	%r63, %r62, %r61;
	ld.shared.u32 	%r64, [%r7+4];
	add.s32 	%r65, %r64, %r63;
	ld.shared.u32 	%r66, [%r7+148];
	add.s32 	%r67, %r66, %r65;
	ld.shared.u32 	%r68, [%r7+8];
	add.s32 	%r69, %r68, %r67;
	ld.shared.u32 	%r70, [%r7+80];
	add.s32 	%r71, %r70, %r69;
	ld.shared.u32 	%r72, [%r7+152];
	add.s32 	%r10, %r72, %r71;
	setp.ne.s32 	%p15, %r58, 1;
	@%p15 bra 	$L__BB0_17;
	add.s32 	%r74, %r10, -4;
	setp.gt.u32 	%p17, %r74, -3;
	@%p17 bra 	$L__BB0_16;
	mul.wide.s32 	%rd30, %r6, 4;
	add.s64 	%rd31, %rd1, %rd30;
	mov.b32 	%r76, 0;
	st.global.u32 	[%rd31], %r76;
	bra.uni 	$L__BB0_19;
$L__BB0_16:
	mul.wide.s32 	%rd28, %r6, 4;
	add.s64 	%rd29, %rd1, %rd28;
	mov.b32 	%r75, 1;
	st.global.u32 	[%rd29], %r75;
	bra.uni 	$L__BB0_19;
$L__BB0_17:
	setp.ne.s32 	%p16, %r10, 3;
	@%p16 bra 	$L__BB0_19;
	mul.wide.s32 	%rd26, %r6, 4;
	add.s64 	%rd27, %rd1, %rd26;
	mov.b32 	%r73, 1;
	st.global.u32 	[%rd27], %r73;
$L__BB0_19:
	bar.sync 	0;
$L__BB0_20:
	ret;

}


// ===== COMPILED SASS (sm_100) =====

	.target	sm_100

	.elftype	@"ET_EXEC"


//--------------------- .note.nv.tkinfo           --------------------------
	.section	.note.nv.tkinfo,"",@"SHT_NOTE"
	.sectionflags	@"SHF_NOTE_NV_TKINFO"
	.tkinfo
        /*0018*/ 	.word	0x00000002
        /*0030*/ 	.string	""
        /*0030*/ 	.string	"ptxas"
        /*0030*/ 	.string	"Cuda compilation tools, release 13.0, V13.0.88"
        /*0030*/ 	.string	"Build cuda_13.0.r13.0/compiler.36424714_0"
        /*0030*/ 	.string	"-arch sm_100 -m 64 "



//--------------------- .note.nv.cuinfo           --------------------------
	.section	.note.nv.cuinfo,"",@"SHT_NOTE"
	.sectionflags	@"SHF_NOTE_NV_CUINFO"
        /*0018*/ 	.short	0x0002
        /*001a*/ 	.short	0x0064
        /*001c*/ 	.short	0x0082
	.zero		2


//--------------------- .nv.info                  --------------------------
	.section	.nv.info,"",@"SHT_CUDA_INFO"
	.align	4


	//----- nvinfo : EIATTR_REGCOUNT
	.align		4
        /*0000*/ 	.byte	0x04, 0x2f
        /*0002*/ 	.short	(.L_1 - .L_0)
	.align		4
.L_0:
        /*0004*/ 	.word	index@(_Z9runConwayPiS_ii)
        /*0008*/ 	.word	0x00000017


	//----- nvinfo : EIATTR_FRAME_SIZE
	.align		4
.L_1:
        /*000c*/ 	.byte	0x04, 0x11
        /*000e*/ 	.short	(.L_3 - .L_2)
	.align		4
.L_2:
        /*0010*/ 	.word	index@(_Z9runConwayPiS_ii)
        /*0014*/ 	.word	0x00000000


	//----- nvinfo : EIATTR_MIN_STACK_SIZE
	.align		4
.L_3:
        /*0018*/ 	.byte	0x04, 0x12
        /*001a*/ 	.short	(.L_5 - .L_4)
	.align		4
.L_4:
        /*001c*/ 	.word	index@(_Z9runConwayPiS_ii)
        /*0020*/ 	.word	0x00000000
.L_5:


//--------------------- .nv.compat                --------------------------
	.section	.nv.compat,"",@"SHT_CUDA_COMPAT_INFO"
	.align	4
        /*0000*/ 	.byte	0x02, 0x09, 0x00, 0x00, 0x02, 0x02, 0x01, 0x00, 0x02, 0x05, 0x05, 0x00, 0x03, 0x07, 0x01, 0x01
        /*0010*/ 	.byte	0x02, 0x03, 0x00, 0x00, 0x02, 0x06, 0x01, 0x00, 0x04, 0x0b, 0x08, 0x00, 0x09, 0x00, 0x00, 0x00
        /*0020*/ 	.byte	0x00, 0x00, 0x00, 0x00


//--------------------- .nv.info._Z9runConwayPiS_ii --------------------------
	.section	.nv.info._Z9runConwayPiS_ii,"",@"SHT_CUDA_INFO"
	.sectionflags	@""
	.align	4


	//----- nvinfo : EIATTR_CUDA_API_VERSION
	.align		4
        /*0000*/ 	.byte	0x04, 0x37
        /*0002*/ 	.short	(.L_7 - .L_6)
.L_6:
        /*0004*/ 	.word	0x00000082


	//----- nvinfo : EIATTR_KPARAM_INFO
	.align		4
.L_7:
        /*0008*/ 	.byte	0x04, 0x17
        /*000a*/ 	.short	(.L_9 - .L_8)
.L_8:
        /*000c*/ 	.word	0x00000000
        /*0010*/ 	.short	0x0003
        /*0012*/ 	.short	0x0014
        /*0014*/ 	.byte	0x00, 0xf0, 0x11, 0x00


	//----- nvinfo : EIATTR_KPARAM_INFO
	.align		4
.L_9:
        /*0018*/ 	.byte	0x04, 0x17
        /*001a*/ 	.short	(.L_11 - .L_10)
.L_10:
        /*001c*/ 	.word	0x00000000
        /*0020*/ 	.short	0x0002
        /*0022*/ 	.short	0x0010
        /*0024*/ 	.byte	0x00, 0xf0, 0x11, 0x00


	//----- nvinfo : EIATTR_KPARAM_INFO
	.align		4
.L_11:
        /*0028*/ 	.byte	0x04, 0x17
        /*002a*/ 	.short	(.L_13 - .L_12)
.L_12:
        /*002c*/ 	.word	0x00000000
        /*0030*/ 	.short	0x0001
        /*0032*/ 	.short	0x0008
        /*0034*/ 	.byte	0x00, 0xf5, 0x21, 0x00


	//----- nvinfo : EIATTR_KPARAM_INFO
	.align		4
.L_13:
        /*0038*/ 	.byte	0x04, 0x17
        /*003a*/ 	.short	(.L_15 - .L_14)
.L_14:
        /*003c*/ 	.word	0x00000000
        /*0040*/ 	.short	0x0000
        /*0042*/ 	.short	0x0000
        /*0044*/ 	.byte	0x00, 0xf5, 0x21, 0x00


	//----- nvinfo : EIATTR_SPARSE_MMA_MASK
	.align		4
.L_15:
        /*0048*/ 	.byte	0x03, 0x50
        /*004a*/ 	.short	0x0000


	//----- nvinfo : EIATTR_MAXREG_COUNT
	.align		4
        /*004c*/ 	.byte	0x03, 0x1b
        /*004e*/ 	.short	0x00ff


	//----- nvinfo : EIATTR_NUM_BARRIERS
	.align		4
        /*0050*/ 	.byte	0x02, 0x4c
        /*0052*/ 	.byte	0x01
	.zero		1


	//----- nvinfo : EIATTR_MERCURY_ISA_VERSION
	.align		4
        /*0054*/ 	.byte	0x03, 0x5f
        /*0056*/ 	.short	0x0101


	//----- nvinfo : EIATTR_VRC_CTA_INIT_COUNT
	.align		4
        /*0058*/ 	.byte	0x02, 0x4a
	.zero		1
	.zero		1


	//----- nvinfo : EIATTR_EXIT_INSTR_OFFSETS
	.align		4
        /*005c*/ 	.byte	0x04, 0x1c
        /*005e*/ 	.short	(.L_17 - .L_16)


	//   ....[0]....
.L_16:
        /*0060*/ 	.word	0x00000660


	//   ....[1]....
        /*0064*/ 	.word	0x00000860


	//----- nvinfo : EIATTR_CRS_STACK_SIZE
	.align		4
.L_17:
        /*0068*/ 	.byte	0x04, 0x1e
        /*006a*/ 	.short	(.L_19 - .L_18)
.L_18:
        /*006c*/ 	.word	0x00000000


	//----- nvinfo : EIATTR_CBANK_PARAM_SIZE
	.align		4
.L_19:
        /*0070*/ 	.byte	0x03, 0x19
        /*0072*/ 	.short	0x0018


	//----- nvinfo : EIATTR_PARAM_CBANK
	.align		4
        /*0074*/ 	.byte	0x04, 0x0a
        /*0076*/ 	.short	(.L_21 - .L_20)
	.align		4
.L_20:
        /*0078*/ 	.word	index@(.nv.constant0._Z9runConwayPiS_ii)
        /*007c*/ 	.short	0x0380
        /*007e*/ 	.short	0x0018


	//----- nvinfo : EIATTR_SW_WAR
	.align		4
.L_21:
        /*0080*/ 	.byte	0x04, 0x36
        /*0082*/ 	.short	(.L_23 - .L_22)
.L_22:
        /*0084*/ 	.word	0x00000008
.L_23:


//--------------------- .nv.callgraph             --------------------------
	.section	.nv.callgraph,"",@"SHT_CUDA_CALLGRAPH"
	.align	4
	.sectionentsize	8
	.align		4
        /*0000*/ 	.word	0x00000000
	.align		4
        /*0004*/ 	.word	0xffffffff
	.align		4
        /*0008*/ 	.word	0x00000000
	.align		4
        /*000c*/ 	.word	0xfffffffe
	.align		4
        /*0010*/ 	.word	0x00000000
	.align		4
        /*0014*/ 	.word	0xfffffffd
	.align		4
        /*0018*/ 	.word	0x00000000
	.align		4
        /*001c*/ 	.word	0xfffffffc


//--------------------- .text._Z9runConwayPiS_ii  --------------------------
	.section	.text._Z9runConwayPiS_ii,"ax",@progbits
	.align	128
        .global         _Z9runConwayPiS_ii
        .type           _Z9runConwayPiS_ii,@function
        .size           _Z9runConwayPiS_ii,(.L_x_6 - _Z9runConwayPiS_ii)
        .other          _Z9runConwayPiS_ii,@"STO_CUDA_ENTRY STV_DEFAULT"
_Z9runConwayPiS_ii:
.text._Z9runConwayPiS_ii:
[----:B------:R-:W-:Y:S01]  /*0000*/  LDC R1, c[0x0][0x37c] ;  /* 0x0000df00ff017b82 */ /* 0x000fe20000000800 */
[----:B------:R-:W0:Y:S07]  /*0010*/  S2R R6, SR_TID.Y ;  /* 0x0000000000067919 */ /* 0x000e2e0000002200 */
[----:B------:R-:W1:Y:S01]  /*0020*/  LDC R0, c[0x0][0x360] ;  /* 0x0000d800ff007b82 */ /* 0x000e620000000800 */
[----:B------:R-:W1:Y:S07]  /*0030*/  S2R R7, SR_TID.X ;  /* 0x0000000000077919 */ /* 0x000e6e0000002100 */
[----:B------:R-:W0:Y:S08]  /*0040*/  S2UR UR5, SR_CTAID.Y ;  /* 0x00000000000579c3 */ /* 0x000e300000002600 */
[----:B------:R-:W0:Y:S08]  /*0050*/  LDC R5, c[0x0][0x364] ;  /* 0x0000d900ff057b82 */ /* 0x000e300000000800 */
[----:B------:R-:W1:Y:S08]  /*0060*/  S2UR UR4, SR_CTAID.X ;  /* 0x00000000000479c3 */ /* 0x000e700000002500 */
[----:B------:R-:W2:Y:S01]  /*0070*/  LDC.64 R2, c[0x0][0x390] ;  /* 0x0000e400ff027b82 */ /* 0x000ea20000000a00 */
[----:B0-----:R-:W-:-:S02]  /*0080*/  IMAD R14, R5, UR5, R6 ;  /* 0x00000005050e7c24 */ /* 0x001fc4000f8e0206 */
[----:B-1----:R-:W-:Y:S01]  /*0090*/  IMAD R9, R0, UR4, R7 ;  /* 0x0000000400097c24 */ /* 0x002fe2000f8e0207 */
[----:B------:R-:W0:Y:S02]  /*00a0*/  LDCU.64 UR4, c[0x0][0x358] ;  /* 0x00006b00ff0477ac */ /* 0x000e240008000a00 */
[C---:B--2---:R-:W-:Y:S01]  /*00b0*/  ISETP.GE.AND P0, PT, R14.reuse, R3, PT ;  /* 0x000000030e00720c */ /* 0x044fe20003f06270 */
[----:B------:R-:W-:-:S03]  /*00c0*/  IMAD R8, R14, R2, RZ ;  /* 0x000000020e087224 */ /* 0x000fc600078e02ff */
[C---:B------:R-:W-:Y:S01]  /*00d0*/  ISETP.LT.AND P0, PT, R9.reuse, R2, !P0 ;  /* 0x000000020900720c */ /* 0x040fe20004701270 */
[----:B------:R-:W-:-:S12]  /*00e0*/  IMAD.IADD R0, R9, 0x1, R8 ;  /* 0x0000000109007824 */ /* 0x000fd800078e0208 */
[----:B------:R-:W1:Y:S02]  /*00f0*/  @P0 LDC.64 R16, c[0x0][0x380] ;  /* 0x0000e000ff100b82 */ /* 0x000e640000000a00 */
[----:B-1----:R-:W-:-:S05]  /*0100*/  @P0 IMAD.WIDE R16, R0, 0x4, R16 ;  /* 0x0000000400100825 */ /* 0x002fca00078e0210 */
[----:B0-----:R0:W2:Y:S01]  /*0110*/  @P0 LDG.E R13, desc[UR4][R16.64] ;  /* 0x00000004100d0981 */ /* 0x0010a2000c1e1900 */
[C---:B------:R-:W-:Y:S01]  /*0120*/  ISETP.NE.AND P1, PT, R6.reuse, RZ, PT ;  /* 0x000000ff0600720c */ /* 0x040fe20003f25270 */
[----:B------:R-:W-:Y:S01]  /*0130*/  IMAD R4, R6, 0x12, R7 ;  /* 0x0000001206047824 */ /* 0x000fe200078e0207 */
[----:B------:R-:W-:Y:S01]  /*0140*/  MOV R5, 0x400 ;  /* 0x0000040000057802 */ /* 0x000fe20000000f00 */
[----:B------:R-:W1:Y:S10]  /*0150*/  S2R R18, SR_CgaCtaId ;  /* 0x0000000000127919 */ /* 0x000e740000008800 */
[----:B------:R-:W0:Y:S01]  /*0160*/  @!P1 LDC.64 R10, c[0x0][0x380] ;  /* 0x0000e000ff0a9b82 */ /* 0x000e220000000a00 */
[----:B------:R-:W-:-:S04]  /*0170*/  @!P1 ISETP.NE.AND P2, PT, R14, RZ, PT ;  /* 0x000000ff0e00920c */ /* 0x000fc80003f45270 */
[----:B------:R-:W-:-:S05]  /*0180*/  @!P1 SEL R12, R14, R3, P2 ;  /* 0x000000030e0c9207 */ /* 0x000fca0001000000 */
[----:B------:R-:W-:-:S04]  /*0190*/  @!P1 VIADD R12, R12, 0xffffffff ;  /* 0xffffffff0c0c9836 */ /* 0x000fc80000000000 */
[----:B------:R-:W-:Y:S01]  /*01a0*/  @!P1 IMAD R15, R12, R2, R9 ;  /* 0x000000020c0f9224 */ /* 0x000fe200078e0209 */
[----:B-1----:R-:W-:-:S03]  /*01b0*/  LEA R5, R18, R5, 0x18 ;  /* 0x0000000512057211 */ /* 0x002fc600078ec0ff */
[----:B0-----:R-:W-:Y:S01]  /*01c0*/  @!P1 IMAD.WIDE R16, R15, 0x4, R10 ;  /* 0x000000040f109825 */ /* 0x001fe200078e020a */
[----:B------:R-:W-:-:S05]  /*01d0*/  LEA R4, R4, R5, 0x2 ;  /* 0x0000000504047211 */ /* 0x000fca00078e10ff */
[----:B--2---:R0:W-:Y:S01]  /*01e0*/  @P0 STS [R4+0x4c], R13 ;  /* 0x00004c0d04000388 */ /* 0x0041e20000000800 */
[----:B------:R-:W-:Y:S06]  /*01f0*/  BAR.SYNC.DEFER_BLOCKING 0x0 ;  /* 0x0000000000007b1d */ /* 0x000fec0000010000 */
[----:B------:R-:W2:Y:S01]  /*0200*/  @!P1 LDG.E R16, desc[UR4][R16.64] ;  /* 0x0000000410109981 */ /* 0x000ea2000c1e1900 */
[----:B------:R-:W-:-:S03]  /*0210*/  ISETP.NE.AND P2, PT, R6, 0xf, PT ;  /* 0x0000000f0600780c */ /* 0x000fc60003f45270 */
[----:B------:R1:W-:Y:S10]  /*0220*/  @!P1 STS [R5+0x510], R12 ;  /* 0x0005100c05009388 */ /* 0x0003f40000000800 */
[----:B------:R-:W-:Y:S01]  /*0230*/  @!P2 VIADD R3, R3, 0xffffffff ;  /* 0xffffffff0303a836 */ /* 0x000fe20000000000 */
[----:B------:R-:W3:Y:S04]  /*0240*/  @!P2 LDC.64 R10, c[0x0][0x380] ;  /* 0x0000e000ff0aab82 */ /* 0x000ee80000000a00 */
[C---:B------:R-:W-:Y:S01]  /*0250*/  @!P2 ISETP.GE.AND P3, PT, R14.reuse, R3, PT ;  /* 0x000000030e00a20c */ /* 0x040fe20003f66270 */
[----:B------:R-:W-:Y:S01]  /*0260*/  @!P2 VIADD R14, R14, 0x1 ;  /* 0x000000010e0ea836 */ /* 0x000fe20000000000 */
[----:B------:R-:W-:-:S04]  /*0270*/  LEA R3, R7, R5, 0x2 ;  /* 0x0000000507037211 */ /* 0x000fc800078e10ff */
[----:B------:R-:W-:-:S05]  /*0280*/  @!P2 SEL R18, R14, RZ, !P3 ;  /* 0x000000ff0e12a207 */ /* 0x000fca0005800000 */
[----:B------:R-:W-:-:S04]  /*0290*/  @!P2 IMAD R15, R18, R2, R9 ;  /* 0x00000002120fa224 */ /* 0x000fc800078e0209 */
[----:B---3--:R-:W-:Y:S01]  /*02a0*/  @!P2 IMAD.WIDE R14, R15, 0x4, R10 ;  /* 0x000000040f0ea825 */ /* 0x008fe200078e020a */
[----:B--2---:R-:W-:Y:S01]  /*02b0*/  @!P1 STS [R3+0x4], R16 ;  /* 0x0000041003009388 */ /* 0x004fe20000000800 */
[----:B------:R-:W-:Y:S06]  /*02c0*/  BAR.SYNC.DEFER_BLOCKING 0x0 ;  /* 0x0000000000007b1d */ /* 0x000fec0000010000 */
[----:B------:R-:W2:Y:S01]  /*02d0*/  @!P2 LDG.E R14, desc[UR4][R14.64] ;  /* 0x000000040e0ea981 */ /* 0x000ea2000c1e1900 */
[----:B------:R-:W-:-:S03]  /*02e0*/  ISETP.NE.AND P1, PT, R7, RZ, PT ;  /* 0x000000ff0700720c */ /* 0x000fc60003f25270 */
[----:B------:R-:W-:Y:S10]  /*02f0*/  @!P2 STS [R5+0x514], R18 ;  /* 0x000514120500a388 */ /* 0x000ff40000000800 */
[----:B------:R-:W1:Y:S01]  /*0300*/  @!P1 LDC.64 R10, c[0x0][0x380] ;  /* 0x0000e000ff0a9b82 */ /* 0x000e620000000a00 */
[----:B------:R-:W-:-:S04]  /*0310*/  @!P1 ISETP.GT.AND P3, PT, R9, RZ, PT ;  /* 0x000000ff0900920c */ /* 0x000fc80003f64270 */
[----:B------:R-:W-:-:S04]  /*0320*/  @!P1 SEL R17, R9, R2, P3 ;  /* 0x0000000209119207 */ /* 0x000fc80001800000 */
[----:B0-----:R-:W-:Y:S02]  /*0330*/  @!P1 SHF.R.S32.HI R13, RZ, 0x1f, R17 ;  /* 0x0000001fff0d9819 */ /* 0x001fe40000011411 */
[----:B------:R-:W-:-:S04]  /*0340*/  @!P1 IADD3 R19, P3, PT, R8, R17, RZ ;  /* 0x0000001108139210 */ /* 0x000fc80007f7e0ff */
[----:B------:R-:W-:Y:S02]  /*0350*/  @!P1 LEA.HI.X.SX32 R20, R8, R13, 0x1, P3 ;  /* 0x0000000d08149211 */ /* 0x000fe400018f0eff */
[----:B-1----:R-:W-:-:S04]  /*0360*/  @!P1 LEA R12, P3, R19, R10, 0x2 ;  /* 0x0000000a130c9211 */ /* 0x002fc800078610ff */
[----:B------:R-:W-:Y:S01]  /*0370*/  @!P1 LEA.HI.X R13, R19, R11, R20, 0x2, P3 ;  /* 0x0000000b130d9211 */ /* 0x000fe200018f1414 */
[----:B--2---:R0:W-:Y:S01]  /*0380*/  @!P2 STS [R3+0x4cc], R14 ;  /* 0x0004cc0e0300a388 */ /* 0x0041e20000000800 */
[----:B------:R-:W-:Y:S06]  /*0390*/  BAR.SYNC.DEFER_BLOCKING 0x0 ;  /* 0x0000000000007b1d */ /* 0x000fec0000010000 */
[----:B------:R-:W2:Y:S01]  /*03a0*/  @!P1 LDG.E R12, desc[UR4][R12.64+-0x4] ;  /* 0xfffffc040c0c9981 */ /* 0x000ea2000c1e1900 */
[----:B------:R-:W-:Y:S01]  /*03b0*/  ISETP.NE.AND P2, PT, R7, 0xf, PT ;  /* 0x0000000f0700780c */ /* 0x000fe20003f45270 */
[----:B0-----:R-:W-:-:S12]  /*03c0*/  IMAD R3, R6, 0x48, R5 ;  /* 0x0000004806037824 */ /* 0x001fd800078e0205 */
[----:B------:R-:W-:Y:S01]  /*03d0*/  @!P2 VIADD R16, R2, 0xffffffff ;  /* 0xffffffff0210a836 */ /* 0x000fe20000000000 */
[----:B------:R-:W0:Y:S04]  /*03e0*/  @!P2 LDC.64 R10, c[0x0][0x380] ;  /* 0x0000e000ff0aab82 */ /* 0x000e280000000a00 */
[C---:B------:R-:W-:Y:S01]  /*03f0*/  @!P2 ISETP.GE.AND P3, PT, R9.reuse, R16, PT ;  /* 0x000000100900a20c */ /* 0x040fe20003f66270 */
[----:B------:R-:W-:-:S05]  /*0400*/  @!P2 VIADD R9, R9, 0x1 ;  /* 0x000000010909a836 */ /* 0x000fca0000000000 */
[----:B------:R-:W-:-:S04]  /*0410*/  @!P2 SEL R9, R9, RZ, !P3 ;  /* 0x000000ff0909a207 */ /* 0x000fc80005800000 */
[----:B------:R-:W-:Y:S01]  /*0420*/  @!P2 IADD3 R15, PT, PT, R8, R9, RZ ;  /* 0x00000009080fa210 */ /* 0x000fe20007ffe0ff */
[----:B------:R-:W-:-:S05]  /*0430*/  @!P1 VIADD R8, R17, 0xffffffff ;  /* 0xffffffff11089836 */ /* 0x000fca0000000000 */
[----:B------:R1:W-:Y:S01]  /*0440*/  @!P1 STS [R5+0x518], R8 ;  /* 0x0005180805009388 */ /* 0x0003e20000000800 */
[----:B0-----:R-:W-:-:S03]  /*0450*/  @!P2 IMAD.WIDE R10, R15, 0x4, R10 ;  /* 0x000000040f0aa825 */ /* 0x001fc600078e020a */
[----:B--2---:R1:W-:Y:S01]  /*0460*/  @!P1 STS [R3+0x48], R12 ;  /* 0x0000480c03009388 */ /* 0x0043e20000000800 */
[----:B------:R-:W-:Y:S06]  /*0470*/  BAR.SYNC.DEFER_BLOCKING 0x0 ;  /* 0x0000000000007b1d */ /* 0x000fec0000010000 */
[----:B------:R-:W2:Y:S01]  /*0480*/  @!P2 LDG.E R10, desc[UR4][R10.64] ;  /* 0x000000040a0aa981 */ /* 0x000ea2000c1e1900 */
[----:B------:R-:W-:Y:S01]  /*0490*/  LOP3.LUT P1, RZ, R7, R6, RZ, 0xfc, !PT ;  /* 0x0000000607ff7212 */ /* 0x000fe2000782fcff */
[----:B------:R-:W-:Y:S02]  /*04a0*/  BSSY.RECONVERGENT B0, `(.L_x_0) ;  /* 0x000001a000007945 */ /* 0x000fe40003800200 */
[----:B------:R1:W-:Y:S04]  /*04b0*/  @!P2 STS [R5+0x51c], R9 ;  /* 0x00051c090500a388 */ /* 0x0003e80000000800 */
[----:B--2---:R1:W-:Y:S01]  /*04c0*/  @!P2 STS [R3+0x8c], R10 ;  /* 0x00008c0a0300a388 */ /* 0x0043e20000000800 */
[----:B------:R-:W-:Y:S06]  /*04d0*/  BAR.SYNC.DEFER_BLOCKING 0x0 ;  /* 0x0000000000007b1d */ /* 0x000fec0000010000 */
[----:B------:R-:W-:Y:S05]  /*04e0*/  @P1 BRA `(.L_x_1) ;  /* 0x0000000000541947 */ /* 0x000fea0003800000 */
[----:B------:R-:W-:Y:S01]  /*04f0*/  LDS R13, [R5+0x510] ;  /* 0x00051000050d7984 */ /* 0x000fe20000000800 */
[----:B------:R-:W0:Y:S03]  /*0500*/  LDC.64 R6, c[0x0][0x380] ;  /* 0x0000e000ff067b82 */ /* 0x000e260000000a00 */
[----:B-1----:R-:W1:Y:S04]  /*0510*/  LDS R3, [R5+0x518] ;  /* 0x0005180005037984 */ /* 0x002e680000000800 */
[----:B------:R-:W2:Y:S04]  /*0520*/  LDS R11, [R5+0x51c] ;  /* 0x00051c00050b7984 */ /* 0x000ea80000000800 */
[----:B------:R-:W3:Y:S01]  /*0530*/  LDS R8, [R5+0x514] ;  /* 0x0005140005087984 */ /* 0x000ee20000000800 */
[----:B-1----:R-:W-:-:S02]  /*0540*/  IMAD R9, R2, R13, R3 ;  /* 0x0000000d02097224 */ /* 0x002fc400078e0203 */
[----:B--2---:R-:W-:Y:S02]  /*0550*/  IMAD R13, R2, R13, R11 ;  /* 0x0000000d020d7224 */ /* 0x004fe400078e020b */
[CC--:B---3--:R-:W-:Y:S02]  /*0560*/  IMAD R15, R8.reuse, R2.reuse, R3 ;  /* 0x00000002080f7224 */ /* 0x0c8fe400078e0203 */
[----:B------:R-:W-:Y:S02]  /*0570*/  IMAD R17, R8, R2, R11 ;  /* 0x0000000208117224 */ /* 0x000fe400078e020b */
[----:B0-----:R-:W-:-:S04]  /*0580*/  IMAD.WIDE R2, R9, 0x4, R6 ;  /* 0x0000000409027825 */ /* 0x001fc800078e0206 */
[--C-:B------:R-:W-:Y:S02]  /*0590*/  IMAD.WIDE R8, R13, 0x4, R6.reuse ;  /* 0x000000040d087825 */ /* 0x100fe400078e0206 */
[----:B------:R-:W2:Y:S02]  /*05a0*/  LDG.E R2, desc[UR4][R2.64] ;  /* 0x0000000402027981 */ /* 0x000ea4000c1e1900 */
[--C-:B------:R-:W-:Y:S02]  /*05b0*/  IMAD.WIDE R10, R15, 0x4, R6.reuse ;  /* 0x000000040f0a7825 */ /* 0x100fe400078e0206 */
[----:B------:R-:W3:Y:S02]  /*05c0*/  LDG.E R8, desc[UR4][R8.64] ;  /* 0x0000000408087981 */ /* 0x000ee4000c1e1900 */
[----:B------:R-:W-:Y:S02]  /*05d0*/  IMAD.WIDE R6, R17, 0x4, R6 ;  /* 0x0000000411067825 */ /* 0x000fe400078e0206 */
[----:B------:R-:W4:Y:S04]  /*05e0*/  LDG.E R10, desc[UR4][R10.64] ;  /* 0x000000040a0a7981 */ /* 0x000f28000c1e1900 */
[----:B------:R-:W5:Y:S04]  /*05f0*/  LDG.E R6, desc[UR4][R6.64] ;  /* 0x0000000406067981 */ /* 0x000f68000c1e1900 */
[----:B--2---:R0:W-:Y:S04]  /*0600*/  STS [R5], R2 ;  /* 0x0000000205007388 */ /* 0x0041e80000000800 */
[----:B---3--:R0:W-:Y:S04]  /*0610*/  STS [R5+0x44], R8 ;  /* 0x0000440805007388 */ /* 0x0081e80000000800 */
[----:B----4-:R0:W-:Y:S04]  /*0620*/  STS [R5+0x4c8], R10 ;  /* 0x0004c80a05007388 */ /* 0x0101e80000000800 */
[----:B-----5:R0:W-:Y:S02]  /*0630*/  STS [R5+0x50c], R6 ;  /* 0x00050c0605007388 */ /* 0x0201e40000000800 */
.L_x_1:
[----:B------:R-:W-:Y:S05]  /*0640*/  BSYNC.RECONVERGENT B0 ;  /* 0x0000000000007941 */ /* 0x000fea0003800200 */
.L_x_0:
[----:B------:R-:W-:Y:S06]  /*0650*/  BAR.SYNC.DEFER_BLOCKING 0x0 ;  /* 0x0000000000007b1d */ /* 0x000fec0000010000 */
[----:B------:R-:W-:Y:S05]  /*0660*/  @!P0 EXIT ;  /* 0x000000000000894d */ /* 0x000fea0003800000 */
[----:B0-----:R-:W0:Y:S01]  /*0670*/  LDS R2, [R4+0x4c] ;  /* 0x00004c0004027984 */ /* 0x001e220000000800 */
[----:B------:R-:W-:Y:S03]  /*0680*/  BSSY.RECONVERGENT B0, `(.L_x_2) ;  /* 0x000001c000007945 */ /* 0x000fe60003800200 */
[----:B-1----:R-:W-:Y:S04]  /*0690*/  LDS R3, [R4] ;  /* 0x0000000004037984 */ /* 0x002fe80000000800 */
[----:B------:R-:W-:Y:S04]  /*06a0*/  LDS R6, [R4+0x48] ;  /* 0x0000480004067984 */ /* 0x000fe80000000800 */
[----:B------:R-:W1:Y:S04]  /*06b0*/  LDS R5, [R4+0x90] ;  /* 0x0000900004057984 */ /* 0x000e680000000800 */
[----:B------:R-:W-:Y:S04]  /*06c0*/  LDS R8, [R4+0x4] ;  /* 0x0000040004087984 */ /* 0x000fe80000000800 */
[----:B------:R-:W2:Y:S04]  /*06d0*/  LDS R7, [R4+0x94] ;  /* 0x0000940004077984 */ /* 0x000ea80000000800 */
[----:B------:R-:W-:Y:S04]  /*06e0*/  LDS R10, [R4+0x8] ;  /* 0x00000800040a7984 */ /* 0x000fe80000000800 */
[----:B------:R-:W3:Y:S04]  /*06f0*/  LDS R9, [R4+0x50] ;  /* 0x0000500004097984 */ /* 0x000ee80000000800 */
[----:B------:R-:W4:Y:S01]  /*0700*/  LDS R12, [R4+0x98] ;  /* 0x00009800040c7984 */ /* 0x000f220000000800 */
[----:B0-----:R-:W-:-:S02]  /*0710*/  ISETP.NE.AND P0, PT, R2, 0x1, PT ;  /* 0x000000010200780c */ /* 0x001fc40003f05270 */
[----:B-1----:R-:W-:-:S04]  /*0720*/  IADD3 R3, PT, PT, R5, R6, R3 ;  /* 0x0000000605037210 */ /* 0x002fc80007ffe003 */
[----:B--2---:R-:W-:-:S04]  /*0730*/  IADD3 R3, PT, PT, R7, R8, R3 ;  /* 0x0000000807037210 */ /* 0x004fc80007ffe003 */
[----:B---3--:R-:W-:-:S05]  /*0740*/  IADD3 R3, PT, PT, R9, R10, R3 ;  /* 0x0000000a09037210 */ /* 0x008fca0007ffe003 */
[----:B----4-:R-:W-:Y:S01]  /*0750*/  IMAD.IADD R12, R3, 0x1, R12 ;  /* 0x00000001030c7824 */ /* 0x010fe200078e020c */
[----:B------:R-:W-:Y:S06]  /*0760*/  @P0 BRA `(.L_x_3) ;  /* 0x0000000000200947 */ /* 0x000fec0003800000 */
[----:B------:R-:W0:Y:S01]  /*0770*/  LDC.64 R2, c[0x0][0x388] ;  /* 0x0000e200ff027b82 */ /* 0x000e220000000a00 */
[----:B------:R-:W-:-:S04]  /*0780*/  IADD3 R12, PT, PT, R12, -0x4, RZ ;  /* 0xfffffffc0c0c7810 */ /* 0x000fc80007ffe0ff */
[----:B------:R-:W-:-:S13]  /*0790*/  ISETP.GT.U32.AND P0, PT, R12, -0x3, PT ;  /* 0xfffffffd0c00780c */ /* 0x000fda0003f04070 */
[----:B------:R-:W-:Y:S02]  /*07a0*/  @P0 IMAD.MOV.U32 R5, RZ, RZ, 0x1 ;  /* 0x00000001ff050424 */ /* 0x000fe400078e00ff */
[----:B0-----:R-:W-:-:S05]  /*07b0*/  IMAD.WIDE R2, R0, 0x4, R2 ;  /* 0x0000000400027825 */ /* 0x001fca00078e0202 */
[----:B------:R1:W-:Y:S04]  /*07c0*/  @!P0 STG.E desc[UR4][R2.64], RZ ;  /* 0x000000ff02008986 */ /* 0x0003e8000c101904 */
[----:B------:R1:W-:Y:S01]  /*07d0*/  @P0 STG.E desc[UR4][R2.64], R5 ;  /* 0x0000000502000986 */ /* 0x0003e2000c101904 */
[----:B------:R-:W-:Y:S05]  /*07e0*/  BRA `(.L_x_4) ;  /* 0x0000000000147947 */ /* 0x000fea0003800000 */
.L_x_3:
[----:B------:R-:W-:-:S13]  /*07f0*/  ISETP.NE.AND P0, PT, R12, 0x3, PT ;  /* 0x000000030c00780c */ /* 0x000fda0003f05270 */
[----:B------:R-:W0:Y:S01]  /*0800*/  @!P0 LDC.64 R2, c[0x0][0x388] ;  /* 0x0000e200ff028b82 */ /* 0x000e220000000a00 */
[----:B------:R-:W-:Y:S01]  /*0810*/  @!P0 MOV R5, 0x1 ;  /* 0x0000000100058802 */ /* 0x000fe20000000f00 */
[----:B0-----:R-:W-:-:S05]  /*0820*/  @!P0 IMAD.WIDE R2, R0, 0x4, R2 ;  /* 0x0000000400028825 */ /* 0x001fca00078e0202 */
[----:B------:R0:W-:Y:S02]  /*0830*/  @!P0 STG.E desc[UR4][R2.64], R5 ;  /* 0x0000000502008986 */ /* 0x0001e4000c101904 */
.L_x_4:
[----:B------:R-:W-:Y:S05]  /*0840*/  BSYNC.RECONVERGENT B0 ;  /* 0x0000000000007941 */ /* 0x000fea0003800200 */
.L_x_2:
[----:B------:R-:W-:Y:S06]  /*0850*/  BAR.SYNC.DEFER_BLOCKING 0x0 ;  /* 0x0000000000007b1d */ /* 0x000fec0000010000 */
[----:B------:R-:W-:Y:S05]  /*0860*/  EXIT ;  /* 0x000000000000794d */ /* 0x000fea0003800000 */
.L_x_5:
[----:B------:R-:W-:-:S00]  /*0870*/  BRA `(.L_x_5) ;  /* 0xfffffffc00fc7947 */ /* 0x000fc0000383ffff */
[----:B------:R-:W-:-:S00]  /*0880*/  NOP ;  /* 0x0000000000007918 */ /* 0x000fc00000000000 */
[----:B------:R-:W-:-:S00]  /*0890*/  NOP ;  /* 0x0000000000007918 */ /* 0x000fc00000000000 */
[----:B------:R-:W-:-:S00]  /*08a0*/  NOP ;  /* 0x0000000000007918 */ /* 0x000fc00000000000 */
[----:B------:R-:W-:-:S00]  /*08b0*/  NOP ;  /* 0x0000000000007918 */ /* 0x000fc00000000000 */
[----:B------:R-:W-:-:S00]  /*08c0*/  NOP ;  /* 0x0000000000007918 */ /* 0x000fc00000000000 */
[----:B------:R-:W-:-:S00]  /*08d0*/  NOP ;  /* 0x0000000000007918 */ /* 0x000fc00000000000 */
[----:B------:R-:W-:-:S00]  /*08e0*/  NOP ;  /* 0x0000000000007918 */ /* 0x000fc00000000000 */
[----:B------:R-:W-:-:S00]  /*08f0*/  NOP ;  /* 0x0000000000007918 */ /* 0x000fc00000000000 */
.L_x_6:


//--------------------- .nv.shared._Z9runConwayPiS_ii --------------------------
	.section	.nv.shared._Z9runConwayPiS_ii,"aw",@nobits
	.sectionflags	@""
	.align	4
.nv.shared._Z9runConwayPiS_ii:
	.zero		2336


//--------------------- .nv.shared.reserved.0     --------------------------
	.section	.nv.shared.reserved.0,"aw",@nobits
	.weak		__nv_reservedSMEM_offset_0_alias
	.size		__nv_reservedSMEM_offset_0_alias, 0, 64
	.other		__nv_reservedSMEM_offset_0_alias,@"STO_CUDA_RESERVED_SHARED STV_DEFAULT"
__nv_reservedSMEM_offset_0_alias:
	.zero		0
	.zero		64


//--------------------- .nv.constant0._Z9runConwayPiS_ii --------------------------
	.section	.nv.constant0._Z9runConwayPiS_ii,"a",@progbits
	.sectionflags	@""
	.align	4
.nv.constant0._Z9runConwayPiS_ii:
	.zero		920


//--------------------- SYMBOLS --------------------------

	.type		.nv.reservedSmem.offset0,@object
	.size		.nv.reservedSmem.offset0,0x4
	.type		.nv.reservedSmem.cap,@object
	.size		.nv.reservedSmem.cap,0x4
